	.headerflags	@"EF_CUDA_TEXMODE_UNIFIED EF_CUDA_64BIT_ADDRESS EF_CUDA_ACCELERATORS EF_CUDA_SM90 EF_CUDA_VIRTUAL_SM(EF_CUDA_SM90)"
	.elftype	@"ET_EXEC"


//--------------------- .nv.info                  --------------------------
	.section	.nv.info,"",@"SHT_CUDA_INFO"
	.align	4


	//----- nvinfo : EIATTR_REGCOUNT
	.align		4
        /*0000*/ 	.byte	0x04, 0x2f
        /*0002*/ 	.short	(.L_3 - .L_2)
	.align		4
.L_2:
        /*0004*/ 	.word	index@(triton_poi_fused__native_batch_norm_legit_no_training_convolution_relu_46)
        /*0008*/ 	.word	0x00000013


	//----- nvinfo : EIATTR_MIN_STACK_SIZE
	.align		4
.L_3:
        /*000c*/ 	.byte	0x04, 0x12
        /*000e*/ 	.short	(.L_5 - .L_4)
	.align		4
.L_4:
        /*0010*/ 	.word	index@(triton_poi_fused__native_batch_norm_legit_no_training_convolution_relu_46)
        /*0014*/ 	.word	0x00000000


	//----- nvinfo : EIATTR_FRAME_SIZE
	.align		4
.L_5:
        /*0018*/ 	.byte	0x04, 0x11
        /*001a*/ 	.short	(.L_7 - .L_6)
	.align		4
.L_6:
        /*001c*/ 	.word	index@(triton_poi_fused__native_batch_norm_legit_no_training_convolution_relu_46)
        /*0020*/ 	.word	0x00000000


	//----- nvinfo : EIATTR_MIN_STACK_SIZE
	.align		4
.L_7:
        /*0024*/ 	.byte	0x04, 0x12
        /*0026*/ 	.short	(.L_9 - .L_8)
	.align		4
.L_8:
        /*0028*/ 	.word	index@(triton_poi_fused__native_batch_norm_legit_no_training_convolution_relu_46)
        /*002c*/ 	.word	0x00000000
.L_9:


//--------------------- .nv.info.triton_poi_fused__native_batch_norm_legit_no_training_convolution_relu_46 --------------------------
	.section	.nv.info.triton_poi_fused__native_batch_norm_legit_no_training_convolution_relu_46,"",@"SHT_CUDA_INFO"
	.sectionflags	@""
	.align	4


	//----- nvinfo : EIATTR_CUDA_API_VERSION
	.align		4
        /*0000*/ 	.byte	0x04, 0x37
        /*0002*/ 	.short	(.L_11 - .L_10)
.L_10:
        /*0004*/ 	.word	0x0000007c


	//----- nvinfo : EIATTR_KPARAM_INFO
	.align		4
.L_11:
        /*0008*/ 	.byte	0x04, 0x17
        /*000a*/ 	.short	(.L_13 - .L_12)
.L_12:
        /*000c*/ 	.word	0x00000000
        /*0010*/ 	.short	0x0007
        /*0012*/ 	.short	0x0038
        /*0014*/ 	.byte	0x00, 0xf0, 0x11, 0x00


	//----- nvinfo : EIATTR_KPARAM_INFO
	.align		4
.L_13:
        /*0018*/ 	.byte	0x04, 0x17
        /*001a*/ 	.short	(.L_15 - .L_14)
.L_14:
        /*001c*/ 	.word	0x00000000
        /*0020*/ 	.short	0x0006
        /*0022*/ 	.short	0x0030
        /*0024*/ 	.byte	0x00, 0xf4, 0x21, 0x00


	//----- nvinfo : EIATTR_KPARAM_INFO
	.align		4
.L_15:
        /*0028*/ 	.byte	0x04, 0x17
        /*002a*/ 	.short	(.L_17 - .L_16)
.L_16:
        /*002c*/ 	.word	0x00000000
        /*0030*/ 	.short	0x0005
        /*0032*/ 	.short	0x0028
        /*0034*/ 	.byte	0x00, 0xf4, 0x21, 0x00


	//----- nvinfo : EIATTR_KPARAM_INFO
	.align		4
.L_17:
        /*0038*/ 	.byte	0x04, 0x17
        /*003a*/ 	.short	(.L_19 - .L_18)
.L_18:
        /*003c*/ 	.word	0x00000000
        /*0040*/ 	.short	0x0004
        /*0042*/ 	.short	0x0020
        /*0044*/ 	.byte	0x00, 0xf4, 0x21, 0x00


	//----- nvinfo : EIATTR_KPARAM_INFO
	.align		4
.L_19:
        /*0048*/ 	.byte	0x04, 0x17
        /*004a*/ 	.short	(.L_21 - .L_20)
.L_20:
        /*004c*/ 	.word	0x00000000
        /*0050*/ 	.short	0x0003
        /*0052*/ 	.short	0x0018
        /*0054*/ 	.byte	0x00, 0xf4, 0x21, 0x00


	//----- nvinfo : EIATTR_KPARAM_INFO
	.align		4
.L_21:
        /*0058*/ 	.byte	0x04, 0x17
        /*005a*/ 	.short	(.L_23 - .L_22)
.L_22:
        /*005c*/ 	.word	0x00000000
        /*0060*/ 	.short	0x0002
        /*0062*/ 	.short	0x0010
        /*0064*/ 	.byte	0x00, 0xf4, 0x21, 0x00


	//----- nvinfo : EIATTR_KPARAM_INFO
	.align		4
.L_23:
        /*0068*/ 	.byte	0x04, 0x17
        /*006a*/ 	.short	(.L_25 - .L_24)
.L_24:
        /*006c*/ 	.word	0x00000000
        /*0070*/ 	.short	0x0001
        /*0072*/ 	.short	0x0008
        /*0074*/ 	.byte	0x00, 0xf4, 0x21, 0x00


	//----- nvinfo : EIATTR_KPARAM_INFO
	.align		4
.L_25:
        /*0078*/ 	.byte	0x04, 0x17
        /*007a*/ 	.short	(.L_27 - .L_26)
.L_26:
        /*007c*/ 	.word	0x00000000
        /*0080*/ 	.short	0x0000
        /*0082*/ 	.short	0x0000
        /*0084*/ 	.byte	0x00, 0xf4, 0x21, 0x00


	//----- nvinfo : EIATTR_SPARSE_MMA_MASK
	.align		4
.L_27:
        /*0088*/ 	.byte	0x03, 0x50
        /*008a*/ 	.short	0x0000


	//----- nvinfo : EIATTR_MAXREG_COUNT
	.align		4
        /*008c*/ 	.byte	0x03, 0x1b
        /*008e*/ 	.short	0x00ff


	//----- nvinfo : EIATTR_EXIT_INSTR_OFFSETS
	.align		4
        /*0090*/ 	.byte	0x04, 0x1c
        /*0092*/ 	.short	(.L_29 - .L_28)


	//   ....[0]....
.L_28:
        /*0094*/ 	.word	0x00000340


	//----- nvinfo : EIATTR_REQNTID
	.align		4
.L_29:
        /*0098*/ 	.byte	0x04, 0x10
        /*009a*/ 	.short	(.L_31 - .L_30)
.L_30:
        /*009c*/ 	.word	0x00000080
        /*00a0*/ 	.word	0x00000001
        /*00a4*/ 	.word	0x00000001


	//----- nvinfo : EIATTR_CBANK_PARAM_SIZE
	.align		4
.L_31:
        /*00a8*/ 	.byte	0x03, 0x19
        /*00aa*/ 	.short	0x003c


	//----- nvinfo : EIATTR_PARAM_CBANK
	.align		4
        /*00ac*/ 	.byte	0x04, 0x0a
        /*00ae*/ 	.short	(.L_33 - .L_32)
	.align		4
.L_32:
        /*00b0*/ 	.word	index@(.nv.constant0.triton_poi_fused__native_batch_norm_legit_no_training_convolution_relu_46)
        /*00b4*/ 	.short	0x0210
        /*00b6*/ 	.short	0x003c


	//----- nvinfo : EIATTR_SW_WAR
	.align		4
.L_33:
        /*00b8*/ 	.byte	0x04, 0x36
        /*00ba*/ 	.short	(.L_35 - .L_34)
.L_34:
        /*00bc*/ 	.word	0x00000008
.L_35:


//--------------------- .nv.callgraph             --------------------------
	.section	.nv.callgraph,"",@"SHT_CUDA_CALLGRAPH"
	.align	4
	.sectionentsize	8
	.align		4
        /*0000*/ 	.word	0x00000000
	.align		4
        /*0004*/ 	.word	0xffffffff
	.align		4
        /*0008*/ 	.word	0x00000000
	.align		4
        /*000c*/ 	.word	0xfffffffe
	.align		4
        /*0010*/ 	.word	0x00000000
	.align		4
        /*0014*/ 	.word	0xfffffffd
	.align		4
        /*0018*/ 	.word	0x00000000
	.align		4
        /*001c*/ 	.word	0xfffffffc


//--------------------- .nv.constant4             --------------------------
	.section	.nv.constant4,"a",@progbits
	.align	8
	.align		8
.nv.constant4:
        /*0000*/ 	.dword	_$_str
	.align		8
        /*0008*/ 	.dword	_$_str_$_2


//--------------------- .text.triton_poi_fused__native_batch_norm_legit_no_training_convolution_relu_46 --------------------------
	.section	.text.triton_poi_fused__native_batch_norm_legit_no_training_convolution_relu_46,"ax",@progbits
	.align	128
        .global         triton_poi_fused__native_batch_norm_legit_no_training_convolution_relu_46
        .type           triton_poi_fused__native_batch_norm_legit_no_training_convolution_relu_46,@function
        .size           triton_poi_fused__native_batch_norm_legit_no_training_convolution_relu_46,(.L_x_1 - triton_poi_fused__native_batch_norm_legit_no_training_convolution_relu_46)
        .other          triton_poi_fused__native_batch_norm_legit_no_training_convolution_relu_46,@"STO_CUDA_ENTRY STV_DEFAULT"
triton_poi_fused__native_batch_norm_legit_no_training_convolution_relu_46:
.text.triton_poi_fused__native_batch_norm_legit_no_training_convolution_relu_46:
[----:B------:R-:W-:Y:S01]  /*0000*/  LDC R1, c[0x0][0x28] ;  /* 0x00000a00ff017b82 */ /* 0x000fe20000000800 */
[----:B------:R-:W1:Y:S07]  /*0010*/  S2R R0, SR_TID.X ;  /* 0x0000000000007919 */ /* 0x000e6e0000002100 */
[----:B------:R-:W2:Y:S01]  /*0020*/  LDC.64 R10, c[0x0][0x228] ;  /* 0x00008a00ff0a7b82 */ /* 0x000ea20000000a00 */
[----:B------:R-:W-:Y:S01]  /*0030*/  ULDC.64 UR4, c[0x0][0x208] ;  /* 0x0000820000047ab9 */ /* 0x000fe20000000a00 */
[----:B------:R-:W3:Y:S06]  /*0040*/  S2R R3, SR_CTAID.X ;  /* 0x0000000000037919 */ /* 0x000eec0000002500 */
[----:B------:R-:W4:Y:S08]  /*0050*/  LDC.64 R6, c[0x0][0x218] ;  /* 0x00008600ff067b82 */ /* 0x000f300000000a00 */
[----:B------:R-:W5:Y:S08]  /*0060*/  LDC.64 R8, c[0x0][0x220] ;  /* 0x00008800ff087b82 */ /* 0x000f700000000a00 */
[----:B------:R-:W5:Y:S01]  /*0070*/  LDC.64 R12, c[0x0][0x230] ;  /* 0x00008c00ff0c7b82 */ /* 0x000f620000000a00 */
[----:B-1----:R-:W-:-:S07]  /*0080*/  LOP3.LUT R0, R0, 0x7f, RZ, 0xc0, !PT ;  /* 0x0000007f00007812 */ /* 0x002fce00078ec0ff */
[----:B------:R-:W1:Y:S01]  /*0090*/  LDC.64 R4, c[0x0][0x238] ;  /* 0x00008e00ff047b82 */ /* 0x000e620000000a00 */
[----:B---3--:R-:W-:Y:S02]  /*00a0*/  SHF.R.S32.HI R2, RZ, 0x18, R3 ;  /* 0x00000018ff027819 */ /* 0x008fe40000011403 */
[----:B------:R-:W-:Y:S02]  /*00b0*/  LEA R0, R3, R0, 0x7 ;  /* 0x0000000003007211 */ /* 0x000fe400078e38ff */
[----:B------:R-:W-:-:S04]  /*00c0*/  SGXT R3, R2, 0x1 ;  /* 0x000000010203781a */ /* 0x000fc80000000200 */
[----:B------:R-:W-:-:S04]  /*00d0*/  LEA.HI R3, R3, R0, RZ, 0x6 ;  /* 0x0000000003037211 */ /* 0x000fc800078f30ff */
[----:B------:R-:W-:-:S04]  /*00e0*/  SHF.R.S32.HI R3, RZ, 0x6, R3 ;  /* 0x00000006ff037819 */ /* 0x000fc80000011403 */
[----:B------:R-:W-:-:S04]  /*00f0*/  LEA.HI R2, R3, R3, RZ, 0x6 ;  /* 0x0000000303027211 */ /* 0x000fc800078f30ff */
[----:B------:R-:W-:-:S04]  /*0100*/  LOP3.LUT R2, R2, 0xffffffc0, RZ, 0xc0, !PT ;  /* 0xffffffc002027812 */ /* 0x000fc800078ec0ff */
[----:B------:R-:W-:Y:S02]  /*0110*/  IADD3 R15, R3, -R2, RZ ;  /* 0x80000002030f7210 */ /* 0x000fe40007ffe0ff */
[----:B------:R-:W3:Y:S03]  /*0120*/  LDC.64 R2, c[0x0][0x210] ;  /* 0x00008400ff027b82 */ /* 0x000ee60000000a00 */
[----:B--2---:R-:W-:-:S05]  /*0130*/  IMAD.WIDE R10, R15, 0x4, R10 ;  /* 0x000000040f0a7825 */ /* 0x004fca00078e020a */
[----:B------:R2:W2:Y:S01]  /*0140*/  LDG.E.EL R16, desc[UR4][R10.64] ;  /* 0x000000040a107981 */ /* 0x0004a2000c2e1900 */
[----:B----4-:R-:W-:-:S04]  /*0150*/  IMAD.WIDE R6, R15, 0x4, R6 ;  /* 0x000000040f067825 */ /* 0x010fc800078e0206 */
[C---:B-----5:R-:W-:Y:S02]  /*0160*/  IMAD.WIDE R8, R15.reuse, 0x4, R8 ;  /* 0x000000040f087825 */ /* 0x060fe400078e0208 */
[----:B------:R4:W5:Y:S02]  /*0170*/  LDG.E.EL R7, desc[UR4][R6.64] ;  /* 0x0000000406077981 */ /* 0x000964000c2e1900 */
[----:B---3--:R-:W-:Y:S02]  /*0180*/  IMAD.WIDE R2, R0, 0x4, R2 ;  /* 0x0000000400027825 */ /* 0x008fe400078e0202 */
[----:B------:R-:W3:Y:S04]  /*0190*/  LDG.E.EL R8, desc[UR4][R8.64] ;  /* 0x0000000408087981 */ /* 0x000ee8000c2e1900 */
[----:B------:R-:W5:Y:S01]  /*01a0*/  LDG.E R14, desc[UR4][R2.64] ;  /* 0x00000004020e7981 */ /* 0x000f62000c1e1900 */
[----:B0-2---:R-:W-:-:S04]  /*01b0*/  IMAD.WIDE R10, R15, 0x4, R12 ;  /* 0x000000040f0a7825 */ /* 0x005fc800078e020c */
[----:B-1----:R-:W-:Y:S02]  /*01c0*/  IMAD.WIDE R12, R15, 0x4, R4 ;  /* 0x000000040f0c7825 */ /* 0x002fe400078e0204 */
[----:B------:R-:W2:Y:S01]  /*01d0*/  LDG.E.EL R10, desc[UR4][R10.64] ;  /* 0x000000040a0a7981 */ /* 0x000ea2000c2e1900 */
[----:B----4-:R-:W-:Y:S01]  /*01e0*/  HFMA2.MMA R6, -RZ, RZ, 1.625, 0 ;  /* 0x3e800000ff067435 */ /* 0x010fe200000001ff */
[----:B------:R-:W0:Y:S02]  /*01f0*/  LDC.64 R4, c[0x0][0x240] ;  /* 0x00009000ff047b82 */ /* 0x000e240000000a00 */
[----:B------:R-:W2:Y:S01]  /*0200*/  LDG.E.EL R13, desc[UR4][R12.64] ;  /* 0x000000040c0d7981 */ /* 0x000ea2000c2e1900 */
[----:B0-----:R-:W-:-:S04]  /*0210*/  IMAD.WIDE R4, R0, 0x4, R4 ;  /* 0x0000000400047825 */ /* 0x001fc800078e0204 */
[----:B------:R-:W-:-:S04]  /*0220*/  FADD R16, R16, 9.9999997473787516356e-06 ;  /* 0x3727c5ac10107421 */ /* 0x000fc80000000000 */
[----:B------:R-:W0:Y:S02]  /*0230*/  MUFU.SQRT R15, R16 ;  /* 0x00000010000f7308 */ /* 0x000e240000002000 */
[C---:B0-----:R-:W-:Y:S02]  /*0240*/  FSETP.GT.AND P0, PT, R15.reuse, 8.50705917302346158658e+37, PT ;  /* 0x7e8000000f00780b */ /* 0x041fe40003f04000 */
[----:B------:R-:W-:-:S11]  /*0250*/  FSETP.GEU.AND P1, PT, R15, 1.175494350822287508e-38, PT ;  /* 0x008000000f00780b */ /* 0x000fd60003f2e000 */
[----:B------:R-:W-:-:S04]  /*0260*/  @P0 FMUL R15, R15, 0.25 ;  /* 0x3e8000000f0f0820 */ /* 0x000fc80000400000 */
[----:B------:R-:W-:-:S06]  /*0270*/  @!P1 FMUL R15, R15, 16777216 ;  /* 0x4b8000000f0f9820 */ /* 0x000fcc0000400000 */
[----:B------:R-:W0:Y:S01]  /*0280*/  MUFU.RCP R15, R15 ;  /* 0x0000000f000f7308 */ /* 0x000e220000001000 */
[----:B------:R-:W-:Y:S01]  /*0290*/  FSEL R6, R6, 1, P0 ;  /* 0x3f80000006067808 */ /* 0x000fe20000000000 */
[----:B-----5:R-:W-:-:S04]  /*02a0*/  FADD R7, R14, R7 ;  /* 0x000000070e077221 */ /* 0x020fc80000000000 */
[----:B------:R-:W-:Y:S01]  /*02b0*/  @!P1 FMUL R6, R6, 16777216 ;  /* 0x4b80000006069820 */ /* 0x000fe20000400000 */
[----:B---3--:R-:W-:-:S03]  /*02c0*/  FADD R8, -R8, R7 ;  /* 0x0000000708087221 */ /* 0x008fc60000000100 */
[----:B0-----:R-:W-:-:S04]  /*02d0*/  FMUL R9, R15, R6 ;  /* 0x000000060f097220 */ /* 0x001fc80000400000 */
[----:B------:R-:W-:-:S04]  /*02e0*/  FMUL R8, R8, R9 ;  /* 0x0000000908087220 */ /* 0x000fc80000400000 */
[----:B--2---:R-:W-:-:S05]  /*02f0*/  FFMA R8, R10, R8, R13 ;  /* 0x000000080a087223 */ /* 0x004fca000000000d */
[----:B------:R-:W-:-:S04]  /*0300*/  FSETP.GEU.AND P0, PT, R8, RZ, PT ;  /* 0x000000ff0800720b */ /* 0x000fc80003f0e000 */
[----:B------:R-:W-:Y:S01]  /*0310*/  FSEL R9, R8, RZ, P0 ;  /* 0x000000ff08097208 */ /* 0x000fe20000000000 */
[----:B------:R-:W-:Y:S04]  /*0320*/  STG.E desc[UR4][R2.64], R7 ;  /* 0x0000000702007986 */ /* 0x000fe8000c101904 */
[----:B------:R-:W-:Y:S01]  /*0330*/  STG.E desc[UR4][R4.64], R9 ;  /* 0x0000000904007986 */ /* 0x000fe2000c101904 */
[----:B------:R-:W-:Y:S05]  /*0340*/  EXIT ;  /* 0x000000000000794d */ /* 0x000fea0003800000 */
.L_x_0:
[----:B------:R-:W-:-:S00]  /*0350*/  BRA `(.L_x_0) ;  /* 0xfffffffc00fc7947 */ /* 0x000fc0000383ffff */
[----:B------:R-:W-:-:S00]  /*0360*/  NOP ;  /* 0x0000000000007918 */ /* 0x000fc00000000000 */
        /* <DEDUP_REMOVED lines=9> */
.L_x_1:


//--------------------- .nv.global.init           --------------------------
	.section	.nv.global.init,"aw",@progbits
.nv.global.init:
	.type		_$_str,@object
	.size		_$_str,(_$_str_$_2 - _$_str)
_$_str:
        /*0000*/ 	.byte	0x5f, 0x5f, 0x43, 0x55, 0x44, 0x41, 0x5f, 0x46, 0x54, 0x5a, 0x00
	.type		_$_str_$_2,@object
	.size		_$_str_$_2,(.L_1 - _$_str_$_2)
_$_str_$_2:
        /*000b*/ 	.byte	0x5f, 0x5f, 0x43, 0x55, 0x44, 0x41, 0x5f, 0x50, 0x52, 0x45, 0x43, 0x5f, 0x53, 0x51, 0x52, 0x54
        /*001b*/ 	.byte	0x00
.L_1:


//--------------------- .nv.constant0.triton_poi_fused__native_batch_norm_legit_no_training_convolution_relu_46 --------------------------
	.section	.nv.constant0.triton_poi_fused__native_batch_norm_legit_no_training_convolution_relu_46,"a",@progbits
	.sectionflags	@""
	.align	4
.nv.constant0.triton_poi_fused__native_batch_norm_legit_no_training_convolution_relu_46:
	.zero		588
